	.headerflags	@"EF_CUDA_TEXMODE_UNIFIED EF_CUDA_64BIT_ADDRESS EF_CUDA_ACCELERATORS EF_CUDA_SM90 EF_CUDA_VIRTUAL_SM(EF_CUDA_SM90)"
	.elftype	@"ET_EXEC"


//--------------------- .nv.info                  --------------------------
	.section	.nv.info,"",@"SHT_CUDA_INFO"
	.align	4


	//----- nvinfo : EIATTR_REGCOUNT
	.align		4
        /*0000*/ 	.byte	0x04, 0x2f
        /*0002*/ 	.short	(.L_1 - .L_0)
	.align		4
.L_0:
        /*0004*/ 	.word	index@(triton_poi_fused_convolution_18)
        /*0008*/ 	.word	0x0000001f


	//----- nvinfo : EIATTR_MIN_STACK_SIZE
	.align		4
.L_1:
        /*000c*/ 	.byte	0x04, 0x12
        /*000e*/ 	.short	(.L_3 - .L_2)
	.align		4
.L_2:
        /*0010*/ 	.word	index@(triton_poi_fused_convolution_18)
        /*0014*/ 	.word	0x00000000


	//----- nvinfo : EIATTR_FRAME_SIZE
	.align		4
.L_3:
        /*0018*/ 	.byte	0x04, 0x11
        /*001a*/ 	.short	(.L_5 - .L_4)
	.align		4
.L_4:
        /*001c*/ 	.word	index@(triton_poi_fused_convolution_18)
        /*0020*/ 	.word	0x00000000


	//----- nvinfo : EIATTR_MIN_STACK_SIZE
	.align		4
.L_5:
        /*0024*/ 	.byte	0x04, 0x12
        /*0026*/ 	.short	(.L_7 - .L_6)
	.align		4
.L_6:
        /*0028*/ 	.word	index@(triton_poi_fused_convolution_18)
        /*002c*/ 	.word	0x00000000
.L_7:


//--------------------- .nv.info.triton_poi_fused_convolution_18 --------------------------
	.section	.nv.info.triton_poi_fused_convolution_18,"",@"SHT_CUDA_INFO"
	.sectionflags	@""
	.align	4


	//----- nvinfo : EIATTR_CUDA_API_VERSION
	.align		4
        /*0000*/ 	.byte	0x04, 0x37
        /*0002*/ 	.short	(.L_9 - .L_8)
.L_8:
        /*0004*/ 	.word	0x0000007c


	//----- nvinfo : EIATTR_KPARAM_INFO
	.align		4
.L_9:
        /*0008*/ 	.byte	0x04, 0x17
        /*000a*/ 	.short	(.L_11 - .L_10)
.L_10:
        /*000c*/ 	.word	0x00000000
        /*0010*/ 	.short	0x0003
        /*0012*/ 	.short	0x0014
        /*0014*/ 	.byte	0x00, 0xf0, 0x11, 0x00


	//----- nvinfo : EIATTR_KPARAM_INFO
	.align		4
.L_11:
        /*0018*/ 	.byte	0x04, 0x17
        /*001a*/ 	.short	(.L_13 - .L_12)
.L_12:
        /*001c*/ 	.word	0x00000000
        /*0020*/ 	.short	0x0002
        /*0022*/ 	.short	0x0010
        /*0024*/ 	.byte	0x00, 0xf0, 0x11, 0x00


	//----- nvinfo : EIATTR_KPARAM_INFO
	.align		4
.L_13:
        /*0028*/ 	.byte	0x04, 0x17
        /*002a*/ 	.short	(.L_15 - .L_14)
.L_14:
        /*002c*/ 	.word	0x00000000
        /*0030*/ 	.short	0x0001
        /*0032*/ 	.short	0x0008
        /*0034*/ 	.byte	0x00, 0xf4, 0x21, 0x00


	//----- nvinfo : EIATTR_KPARAM_INFO
	.align		4
.L_15:
        /*0038*/ 	.byte	0x04, 0x17
        /*003a*/ 	.short	(.L_17 - .L_16)
.L_16:
        /*003c*/ 	.word	0x00000000
        /*0040*/ 	.short	0x0000
        /*0042*/ 	.short	0x0000
        /*0044*/ 	.byte	0x00, 0xf4, 0x21, 0x00


	//----- nvinfo : EIATTR_SPARSE_MMA_MASK
	.align		4
.L_17:
        /*0048*/ 	.byte	0x03, 0x50
        /*004a*/ 	.short	0x0000


	//----- nvinfo : EIATTR_MAXREG_COUNT
	.align		4
        /*004c*/ 	.byte	0x03, 0x1b
        /*004e*/ 	.short	0x00ff


	//----- nvinfo : EIATTR_EXIT_INSTR_OFFSETS
	.align		4
        /*0050*/ 	.byte	0x04, 0x1c
        /*0052*/ 	.short	(.L_19 - .L_18)


	//   ....[0]....
.L_18:
        /*0054*/ 	.word	0x000005e0


	//   ....[1]....
        /*0058*/ 	.word	0x00000630


	//----- nvinfo : EIATTR_REQNTID
	.align		4
.L_19:
        /*005c*/ 	.byte	0x04, 0x10
        /*005e*/ 	.short	(.L_21 - .L_20)
.L_20:
        /*0060*/ 	.word	0x00000080
        /*0064*/ 	.word	0x00000001
        /*0068*/ 	.word	0x00000001


	//----- nvinfo : EIATTR_CBANK_PARAM_SIZE
	.align		4
.L_21:
        /*006c*/ 	.byte	0x03, 0x19
        /*006e*/ 	.short	0x0018


	//----- nvinfo : EIATTR_PARAM_CBANK
	.align		4
        /*0070*/ 	.byte	0x04, 0x0a
        /*0072*/ 	.short	(.L_23 - .L_22)
	.align		4
.L_22:
        /*0074*/ 	.word	index@(.nv.constant0.triton_poi_fused_convolution_18)
        /*0078*/ 	.short	0x0210
        /*007a*/ 	.short	0x0018


	//----- nvinfo : EIATTR_SW_WAR
	.align		4
.L_23:
        /*007c*/ 	.byte	0x04, 0x36
        /*007e*/ 	.short	(.L_25 - .L_24)
.L_24:
        /*0080*/ 	.word	0x00000008
.L_25:


//--------------------- .nv.callgraph             --------------------------
	.section	.nv.callgraph,"",@"SHT_CUDA_CALLGRAPH"
	.align	4
	.sectionentsize	8
	.align		4
        /*0000*/ 	.word	0x00000000
	.align		4
        /*0004*/ 	.word	0xffffffff
	.align		4
        /*0008*/ 	.word	0x00000000
	.align		4
        /*000c*/ 	.word	0xfffffffe
	.align		4
        /*0010*/ 	.word	0x00000000
	.align		4
        /*0014*/ 	.word	0xfffffffd
	.align		4
        /*0018*/ 	.word	0x00000000
	.align		4
        /*001c*/ 	.word	0xfffffffc


//--------------------- .text.triton_poi_fused_convolution_18 --------------------------
	.section	.text.triton_poi_fused_convolution_18,"ax",@progbits
	.sectionflags	@"SHF_BARRIERS=1"
	.align	128
        .global         triton_poi_fused_convolution_18
        .type           triton_poi_fused_convolution_18,@function
        .size           triton_poi_fused_convolution_18,(.L_x_1 - triton_poi_fused_convolution_18)
        .other          triton_poi_fused_convolution_18,@"STO_CUDA_ENTRY STV_DEFAULT"
triton_poi_fused_convolution_18:
.text.triton_poi_fused_convolution_18:
[----:B------:R-:W0:Y:S01]  /*0000*/  LDC R1, c[0x0][0x28] ;  /* 0x00000a00ff017b82 */ /* 0x000e220000000800 */
[----:B------:R-:W1:Y:S07]  /*0010*/  S2R R0, SR_CTAID.X ;  /* 0x0000000000007919 */ /* 0x000e6e0000002500 */
[----:B------:R-:W2:Y:S01]  /*0020*/  LDC.64 R14, c[0x0][0x210] ;  /* 0x00008400ff0e7b82 */ /* 0x000ea20000000a00 */
[----:B------:R-:W-:Y:S01]  /*0030*/  IMAD.MOV.U32 R19, RZ, RZ, RZ ;  /* 0x000000ffff137224 */ /* 0x000fe200078e00ff */
[----:B------:R-:W-:Y:S01]  /*0040*/  ULDC.64 UR6, c[0x0][0x208] ;  /* 0x0000820000067ab9 */ /* 0x000fe20000000a00 */
[----:B------:R-:W3:Y:S01]  /*0050*/  S2R R21, SR_TID.X ;  /* 0x0000000000157919 */ /* 0x000ee20000002100 */
[----:B------:R-:W4:Y:S01]  /*0060*/  S2R R18, SR_CTAID.Y ;  /* 0x0000000000127919 */ /* 0x000f220000002600 */
[----:B------:R-:W-:-:S02]  /*0070*/  IMAD.MOV.U32 R20, RZ, RZ, RZ ;  /* 0x000000ffff147224 */ /* 0x000fc400078e00ff */
[----:B-1----:R-:W-:Y:S01]  /*0080*/  IMAD.SHL.U32 R0, R0, 0x10, RZ ;  /* 0x0000001000007824 */ /* 0x002fe200078e00ff */
[----:B---3--:R-:W-:-:S04]  /*0090*/  SHF.R.U32.HI R17, RZ, 0x4, R21 ;  /* 0x00000004ff117819 */ /* 0x008fc80000011615 */
[----:B------:R-:W-:Y:S01]  /*00a0*/  LOP3.LUT R6, R0, 0xf, R21, 0xf8, !PT ;  /* 0x0000000f00067812 */ /* 0x000fe200078ef815 */
[----:B----4-:R-:W-:Y:S01]  /*00b0*/  IMAD.SHL.U32 R16, R18, 0x40, RZ ;  /* 0x0000004012107824 */ /* 0x010fe200078e00ff */
[----:B------:R-:W-:Y:S02]  /*00c0*/  SGXT.U32 R17, R17, 0x3 ;  /* 0x000000031111781a */ /* 0x000fe40000000000 */
[----:B------:R-:W-:Y:S02]  /*00d0*/  ISETP.GE.AND P0, PT, R6, 0x9, PT ;  /* 0x000000090600780c */ /* 0x000fe40003f06270 */
[----:B------:R-:W-:Y:S02]  /*00e0*/  LOP3.LUT R2, R16, R17, RZ, 0xfc, !PT ;  /* 0x0000001110027212 */ /* 0x000fe400078efcff */
[----:B------:R-:W-:Y:S02]  /*00f0*/  LOP3.LUT R3, R16, 0x8, R17, 0xfe, !PT ;  /* 0x0000000810037812 */ /* 0x000fe400078efe11 */
[----:B------:R-:W-:Y:S01]  /*0100*/  LOP3.LUT R4, R16, 0x10, R17, 0xfe, !PT ;  /* 0x0000001010047812 */ /* 0x000fe200078efe11 */
[--C-:B------:R-:W-:Y:S01]  /*0110*/  IMAD R27, R2, 0x9, R6.reuse ;  /* 0x00000009021b7824 */ /* 0x100fe200078e0206 */
        /* <DEDUP_REMOVED lines=9> */
[----:B------:R-:W-:-:S02]  /*01b0*/  IMAD R11, R11, 0x9, R6 ;  /* 0x000000090b0b7824 */ /* 0x000fc400078e0206 */
[--C-:B------:R-:W-:Y:S02]  /*01c0*/  IMAD R13, R13, 0x9, R6.reuse ;  /* 0x000000090d0d7824 */ /* 0x100fe400078e0206 */
[----:B------:R-:W-:Y:S02]  /*01d0*/  IMAD R23, R23, 0x9, R6 ;  /* 0x0000000917177824 */ /* 0x000fe400078e0206 */
[----:B--2---:R-:W-:-:S04]  /*01e0*/  IMAD.WIDE R26, R27, 0x4, R14 ;  /* 0x000000041b1a7825 */ /* 0x004fc800078e020e */
[--C-:B------:R-:W-:Y:S01]  /*01f0*/  IMAD.WIDE R2, R3, 0x4, R14.reuse ;  /* 0x0000000403027825 */ /* 0x100fe200078e020e */
[----:B------:R1:W2:Y:S01]  /*0200*/  @!P0 LDG.E.EL R19, desc[UR6][R26.64] ;  /* 0x000000061a138981 */ /* 0x0002a2000c2e1900 */
[----:B------:R-:W-:Y:S02]  /*0210*/  CS2R R24, SRZ ;  /* 0x0000000000187805 */ /* 0x000fe4000001ff00 */
[--C-:B------:R-:W-:Y:S01]  /*0220*/  IMAD.WIDE R4, R5, 0x4, R14.reuse ;  /* 0x0000000405047825 */ /* 0x100fe200078e020e */
[----:B------:R3:W4:Y:S03]  /*0230*/  @!P0 LDG.E.EL R20, desc[UR6][R2.64] ;  /* 0x0000000602148981 */ /* 0x000726000c2e1900 */
[----:B------:R-:W-:-:S04]  /*0240*/  IMAD.WIDE R6, R7, 0x4, R14 ;  /* 0x0000000407067825 */ /* 0x000fc800078e020e */
[----:B------:R-:W-:-:S04]  /*0250*/  IMAD.WIDE R8, R9, 0x4, R14 ;  /* 0x0000000409087825 */ /* 0x000fc800078e020e */
[----:B------:R-:W-:-:S04]  /*0260*/  IMAD.WIDE R10, R11, 0x4, R14 ;  /* 0x000000040b0a7825 */ /* 0x000fc800078e020e */
[--C-:B------:R-:W-:Y:S01]  /*0270*/  IMAD.WIDE R12, R13, 0x4, R14.reuse ;  /* 0x000000040d0c7825 */ /* 0x100fe200078e020e */
[----:B-1----:R-:W-:Y:S01]  /*0280*/  CS2R R26, SRZ ;  /* 0x00000000001a7805 */ /* 0x002fe2000001ff00 */
[----:B------:R-:W5:Y:S02]  /*0290*/  @!P0 LDG.E.EL R24, desc[UR6][R6.64] ;  /* 0x0000000606188981 */ /* 0x000f64000c2e1900 */
[----:B------:R-:W-:Y:S01]  /*02a0*/  IMAD.WIDE R14, R23, 0x4, R14 ;  /* 0x00000004170e7825 */ /* 0x000fe200078e020e */
[----:B------:R-:W-:Y:S01]  /*02b0*/  HFMA2.MMA R23, -RZ, RZ, 0, 0 ;  /* 0x00000000ff177435 */ /* 0x000fe200000001ff */
[----:B------:R-:W5:Y:S02]  /*02c0*/  @!P0 LDG.E.EL R25, desc[UR6][R10.64] ;  /* 0x000000060a198981 */ /* 0x000f64000c2e1900 */
[----:B------:R-:W-:Y:S02]  /*02d0*/  IMAD.MOV.U32 R22, RZ, RZ, RZ ;  /* 0x000000ffff167224 */ /* 0x000fe400078e00ff */
[----:B------:R-:W5:Y:S04]  /*02e0*/  @!P0 LDG.E.EL R27, desc[UR6][R12.64] ;  /* 0x000000060c1b8981 */ /* 0x000f68000c2e1900 */
[----:B------:R-:W5:Y:S04]  /*02f0*/  @!P0 LDG.E.EL R22, desc[UR6][R4.64] ;  /* 0x0000000604168981 */ /* 0x000f68000c2e1900 */
[----:B------:R1:W5:Y:S04]  /*0300*/  @!P0 LDG.E.EL R23, desc[UR6][R8.64] ;  /* 0x0000000608178981 */ /* 0x000368000c2e1900 */
[----:B------:R-:W5:Y:S01]  /*0310*/  @!P0 LDG.E.EL R26, desc[UR6][R14.64] ;  /* 0x000000060e1a8981 */ /* 0x000f62000c2e1900 */
[----:B------:R-:W1:Y:S01]  /*0320*/  S2UR UR5, SR_CgaCtaId ;  /* 0x00000000000579c3 */ /* 0x000e620000008800 */
[----:B---3--:R-:W-:Y:S01]  /*0330*/  IMAD.SHL.U32 R2, R21, 0x40, RZ ;  /* 0x0000004015027824 */ /* 0x008fe200078e00ff */
[----:B------:R-:W-:-:S04]  /*0340*/  UMOV UR4, 0x400 ;  /* 0x0000040000047882 */ /* 0x000fc80000000000 */
[----:B------:R-:W-:-:S04]  /*0350*/  LOP3.LUT R2, R2, 0x3c0, RZ, 0xc0, !PT ;  /* 0x000003c002027812 */ /* 0x000fc800078ec0ff */
[----:B------:R-:W-:Y:S01]  /*0360*/  LOP3.LUT R3, R2, R17, RZ, 0xfc, !PT ;  /* 0x0000001102037212 */ /* 0x000fe200078efcff */
[----:B01----:R-:W-:-:S06]  /*0370*/  UPRMT UR4, UR5, 0x654, UR4 ;  /* 0x0000065405047896 */ /* 0x003fcc0008000004 */
[----:B------:R-:W-:-:S05]  /*0380*/  LEA.HI R2, R2, UR4, RZ, 0x1e ;  /* 0x0000000402027c11 */ /* 0x000fca000f8ff0ff */
[----:B------:R-:W-:Y:S01]  /*0390*/  IMAD R28, R3, 0x4, R2 ;  /* 0x00000004031c7824 */ /* 0x000fe200078e0202 */
[C---:B------:R-:W-:Y:S01]  /*03a0*/  LOP3.LUT R2, R21.reuse, 0x70, RZ, 0xc0, !PT ;  /* 0x0000007015027812 */ /* 0x040fe200078ec0ff */
[----:B------:R-:W-:-:S03]  /*03b0*/  IMAD.SHL.U32 R21, R21, 0x4, RZ ;  /* 0x0000000415157824 */ /* 0x000fc600078e00ff */
[----:B------:R-:W-:Y:S02]  /*03c0*/  IADD3 R3, R2, UR4, RZ ;  /* 0x0000000402037c10 */ /* 0x000fe4000fffe0ff */
[----:B------:R-:W-:-:S05]  /*03d0*/  LOP3.LUT R8, R21, 0x1fc, RZ, 0xc0, !PT ;  /* 0x000001fc15087812 */ /* 0x000fca00078ec0ff */
[----:B------:R-:W-:Y:S01]  /*03e0*/  IMAD R4, R8, 0x4, R3 ;  /* 0x0000000408047824 */ /* 0x000fe200078e0203 */
[----:B------:R-:W-:Y:S02]  /*03f0*/  SHF.R.S32.HI R3, RZ, 0x19, R18 ;  /* 0x00000019ff037819 */ /* 0x000fe40000011412 */
[----:B------:R-:W-:Y:S02]  /*0400*/  LOP3.LUT R16, R16, 0x3c, R21, 0xf8, !PT ;  /* 0x0000003c10107812 */ /* 0x000fe400078ef815 */
[----:B------:R-:W-:-:S04]  /*0410*/  SGXT R3, R3, 0x1 ;  /* 0x000000010303781a */ /* 0x000fc80000000200 */
[----:B------:R-:W-:Y:S02]  /*0420*/  LEA.HI R9, R3, R16, RZ, 0x6 ;  /* 0x0000001003097211 */ /* 0x000fe400078f30ff */
[----:B------:R-:W0:Y:S02]  /*0430*/  LDC.64 R2, c[0x0][0x218] ;  /* 0x00008600ff027b82 */ /* 0x000e240000000a00 */
[----:B------:R-:W-:Y:S02]  /*0440*/  LOP3.LUT R11, R9, 0xffffffc0, RZ, 0xc0, !PT ;  /* 0xffffffc0090b7812 */ /* 0x000fe400078ec0ff */
[----:B------:R-:W-:Y:S02]  /*0450*/  SHF.R.S32.HI R10, RZ, 0x6, R9 ;  /* 0x00000006ff0a7819 */ /* 0x000fe40000011409 */
[----:B------:R-:W-:Y:S01]  /*0460*/  LOP3.LUT R9, R0, R17, RZ, 0xfc, !PT ;  /* 0x0000001100097212 */ /* 0x000fe200078efcff */
[----:B------:R-:W-:Y:S01]  /*0470*/  IMAD.IADD R11, R16, 0x1, -R11 ;  /* 0x00000001100b7824 */ /* 0x000fe200078e0a0b */
[----:B------:R-:W-:-:S02]  /*0480*/  LOP3.LUT R0, R0, 0x8, R17, 0xfe, !PT ;  /* 0x0000000800007812 */ /* 0x000fc400078efe11 */
[----:B------:R-:W-:Y:S01]  /*0490*/  LOP3.LUT R13, R8, 0x200, RZ, 0xfc, !PT ;  /* 0x00000200080d7812 */ /* 0x000fe200078efcff */
[----:B------:R-:W-:Y:S01]  /*04a0*/  IMAD R12, R10, 0x240, R11 ;  /* 0x000002400a0c7824 */ /* 0x000fe200078e020b */
[C---:B------:R-:W-:Y:S02]  /*04b0*/  ISETP.GE.AND P1, PT, R9.reuse, 0x9, PT ;  /* 0x000000090900780c */ /* 0x040fe40003f26270 */
[----:B------:R-:W-:Y:S01]  /*04c0*/  ISETP.GE.AND P0, PT, R0, 0x9, PT ;  /* 0x000000090000780c */ /* 0x000fe20003f06270 */
[----:B------:R-:W-:Y:S01]  /*04d0*/  IMAD R11, R9, 0x40, R12 ;  /* 0x00000040090b7824 */ /* 0x000fe200078e020c */
[----:B------:R-:W-:-:S04]  /*04e0*/  SHF.R.U32.HI R13, RZ, 0x2, R13 ;  /* 0x00000002ff0d7819 */ /* 0x000fc8000001160d */
[----:B------:R-:W-:Y:S01]  /*04f0*/  LOP3.LUT R13, R13, 0xf0, RZ, 0xc0, !PT ;  /* 0x000000f00d0d7812 */ /* 0x000fe200078ec0ff */
[----:B0-----:R-:W-:-:S03]  /*0500*/  IMAD.WIDE R10, R11, 0x4, R2 ;  /* 0x000000040b0a7825 */ /* 0x001fc600078e0202 */
[----:B------:R-:W-:-:S05]  /*0510*/  IADD3 R13, R13, UR4, RZ ;  /* 0x000000040d0d7c10 */ /* 0x000fca000fffe0ff */
[----:B------:R-:W-:Y:S01]  /*0520*/  IMAD R13, R8, 0x4, R13 ;  /* 0x00000004080d7824 */ /* 0x000fe200078e020d */
[----:B--2---:R-:W-:Y:S04]  /*0530*/  STS [R28], R19 ;  /* 0x000000131c007388 */ /* 0x004fe80000000800 */
[----:B----4-:R-:W-:Y:S04]  /*0540*/  STS [R28+0x20], R20 ;  /* 0x000020141c007388 */ /* 0x010fe80000000800 */
[----:B-----5:R-:W-:Y:S04]  /*0550*/  STS [R28+0x60], R24 ;  /* 0x000060181c007388 */ /* 0x020fe80000000800 */
[----:B------:R-:W-:Y:S04]  /*0560*/  STS [R28+0xa0], R25 ;  /* 0x0000a0191c007388 */ /* 0x000fe80000000800 */
[----:B------:R-:W-:Y:S04]  /*0570*/  STS [R28+0xc0], R27 ;  /* 0x0000c01b1c007388 */ /* 0x000fe80000000800 */
[----:B------:R-:W-:Y:S04]  /*0580*/  STS [R28+0x40], R22 ;  /* 0x000040161c007388 */ /* 0x000fe80000000800 */
[----:B------:R-:W-:Y:S04]  /*0590*/  STS [R28+0x80], R23 ;  /* 0x000080171c007388 */ /* 0x000fe80000000800 */
[----:B------:R-:W-:Y:S01]  /*05a0*/  STS [R28+0xe0], R26 ;  /* 0x0000e01a1c007388 */ /* 0x000fe20000000800 */
[----:B------:R-:W-:Y:S06]  /*05b0*/  BAR.SYNC.DEFER_BLOCKING 0x0 ;  /* 0x0000000000007b1d */ /* 0x000fec0000010000 */
[----:B------:R-:W0:Y:S04]  /*05c0*/  LDS.128 R4, [R4] ;  /* 0x0000000004047984 */ /* 0x000e280000000c00 */
[----:B0-----:R0:W-:Y:S02]  /*05d0*/  @!P1 STG.E.128 desc[UR6][R10.64], R4 ;  /* 0x000000040a009986 */ /* 0x0011e4000c101d06 */
[----:B0-----:R-:W-:Y:S05]  /*05e0*/  @P0 EXIT ;  /* 0x000000000000094d */ /* 0x001fea0003800000 */
[----:B0-----:R-:W0:Y:S01]  /*05f0*/  LDS.128 R8, [R13+0x800] ;  /* 0x000800000d087984 */ /* 0x001e220000000c00 */
[----:B------:R-:W-:-:S04]  /*0600*/  IMAD R5, R0, 0x40, R12 ;  /* 0x0000004000057824 */ /* 0x000fc800078e020c */
[----:B------:R-:W-:-:S05]  /*0610*/  IMAD.WIDE R2, R5, 0x4, R2 ;  /* 0x0000000405027825 */ /* 0x000fca00078e0202 */
[----:B0-----:R-:W-:Y:S01]  /*0620*/  STG.E.128 desc[UR6][R2.64], R8 ;  /* 0x0000000802007986 */ /* 0x001fe2000c101d06 */
[----:B------:R-:W-:Y:S05]  /*0630*/  EXIT ;  /* 0x000000000000794d */ /* 0x000fea0003800000 */
.L_x_0:
[----:B------:R-:W-:-:S00]  /*0640*/  BRA `(.L_x_0) ;  /* 0xfffffffc00fc7947 */ /* 0x000fc0000383ffff */
[----:B------:R-:W-:-:S00]  /*0650*/  NOP ;  /* 0x0000000000007918 */ /* 0x000fc00000000000 */
        /* <DEDUP_REMOVED lines=10> */
.L_x_1:


//--------------------- .nv.shared.triton_poi_fused_convolution_18 --------------------------
	.section	.nv.shared.triton_poi_fused_convolution_18,"aw",@nobits
	.sectionflags	@""
	.align	16
	.zero		1024


//--------------------- .nv.constant0.triton_poi_fused_convolution_18 --------------------------
	.section	.nv.constant0.triton_poi_fused_convolution_18,"a",@progbits
	.sectionflags	@""
	.align	4
.nv.constant0.triton_poi_fused_convolution_18:
	.zero		552
